	.headerflags	@"EF_CUDA_TEXMODE_UNIFIED EF_CUDA_64BIT_ADDRESS EF_CUDA_ACCELERATORS EF_CUDA_SM90 EF_CUDA_VIRTUAL_SM(EF_CUDA_SM90)"
	.elftype	@"ET_EXEC"


//--------------------- .nv.info                  --------------------------
	.section	.nv.info,"",@"SHT_CUDA_INFO"
	.align	4


	//----- nvinfo : EIATTR_REGCOUNT
	.align		4
        /*0000*/ 	.byte	0x04, 0x2f
        /*0002*/ 	.short	(.L_1 - .L_0)
	.align		4
.L_0:
        /*0004*/ 	.word	index@(triton_poi_fused_4)
        /*0008*/ 	.word	0x00000016


	//----- nvinfo : EIATTR_MIN_STACK_SIZE
	.align		4
.L_1:
        /*000c*/ 	.byte	0x04, 0x12
        /*000e*/ 	.short	(.L_3 - .L_2)
	.align		4
.L_2:
        /*0010*/ 	.word	index@(triton_poi_fused_4)
        /*0014*/ 	.word	0x00000000


	//----- nvinfo : EIATTR_FRAME_SIZE
	.align		4
.L_3:
        /*0018*/ 	.byte	0x04, 0x11
        /*001a*/ 	.short	(.L_5 - .L_4)
	.align		4
.L_4:
        /*001c*/ 	.word	index@(triton_poi_fused_4)
        /*0020*/ 	.word	0x00000000


	//----- nvinfo : EIATTR_MIN_STACK_SIZE
	.align		4
.L_5:
        /*0024*/ 	.byte	0x04, 0x12
        /*0026*/ 	.short	(.L_7 - .L_6)
	.align		4
.L_6:
        /*0028*/ 	.word	index@(triton_poi_fused_4)
        /*002c*/ 	.word	0x00000000
.L_7:


//--------------------- .nv.info.triton_poi_fused_4 --------------------------
	.section	.nv.info.triton_poi_fused_4,"",@"SHT_CUDA_INFO"
	.sectionflags	@""
	.align	4


	//----- nvinfo : EIATTR_CUDA_API_VERSION
	.align		4
        /*0000*/ 	.byte	0x04, 0x37
        /*0002*/ 	.short	(.L_9 - .L_8)
.L_8:
        /*0004*/ 	.word	0x0000007c


	//----- nvinfo : EIATTR_KPARAM_INFO
	.align		4
.L_9:
        /*0008*/ 	.byte	0x04, 0x17
        /*000a*/ 	.short	(.L_11 - .L_10)
.L_10:
        /*000c*/ 	.word	0x00000000
        /*0010*/ 	.short	0x0003
        /*0012*/ 	.short	0x0014
        /*0014*/ 	.byte	0x00, 0xf0, 0x11, 0x00


	//----- nvinfo : EIATTR_KPARAM_INFO
	.align		4
.L_11:
        /*0018*/ 	.byte	0x04, 0x17
        /*001a*/ 	.short	(.L_13 - .L_12)
.L_12:
        /*001c*/ 	.word	0x00000000
        /*0020*/ 	.short	0x0002
        /*0022*/ 	.short	0x0010
        /*0024*/ 	.byte	0x00, 0xf0, 0x11, 0x00


	//----- nvinfo : EIATTR_KPARAM_INFO
	.align		4
.L_13:
        /*0028*/ 	.byte	0x04, 0x17
        /*002a*/ 	.short	(.L_15 - .L_14)
.L_14:
        /*002c*/ 	.word	0x00000000
        /*0030*/ 	.short	0x0001
        /*0032*/ 	.short	0x0008
        /*0034*/ 	.byte	0x00, 0xf4, 0x21, 0x00


	//----- nvinfo : EIATTR_KPARAM_INFO
	.align		4
.L_15:
        /*0038*/ 	.byte	0x04, 0x17
        /*003a*/ 	.short	(.L_17 - .L_16)
.L_16:
        /*003c*/ 	.word	0x00000000
        /*0040*/ 	.short	0x0000
        /*0042*/ 	.short	0x0000
        /*0044*/ 	.byte	0x00, 0xf4, 0x21, 0x00


	//----- nvinfo : EIATTR_SPARSE_MMA_MASK
	.align		4
.L_17:
        /*0048*/ 	.byte	0x03, 0x50
        /*004a*/ 	.short	0x0000


	//----- nvinfo : EIATTR_MAXREG_COUNT
	.align		4
        /*004c*/ 	.byte	0x03, 0x1b
        /*004e*/ 	.short	0x00ff


	//----- nvinfo : EIATTR_EXIT_INSTR_OFFSETS
	.align		4
        /*0050*/ 	.byte	0x04, 0x1c
        /*0052*/ 	.short	(.L_19 - .L_18)


	//   ....[0]....
.L_18:
        /*0054*/ 	.word	0x00000410


	//   ....[1]....
        /*0058*/ 	.word	0x00000460


	//----- nvinfo : EIATTR_REQNTID
	.align		4
.L_19:
        /*005c*/ 	.byte	0x04, 0x10
        /*005e*/ 	.short	(.L_21 - .L_20)
.L_20:
        /*0060*/ 	.word	0x00000080
        /*0064*/ 	.word	0x00000001
        /*0068*/ 	.word	0x00000001


	//----- nvinfo : EIATTR_CBANK_PARAM_SIZE
	.align		4
.L_21:
        /*006c*/ 	.byte	0x03, 0x19
        /*006e*/ 	.short	0x0018


	//----- nvinfo : EIATTR_PARAM_CBANK
	.align		4
        /*0070*/ 	.byte	0x04, 0x0a
        /*0072*/ 	.short	(.L_23 - .L_22)
	.align		4
.L_22:
        /*0074*/ 	.word	index@(.nv.constant0.triton_poi_fused_4)
        /*0078*/ 	.short	0x0210
        /*007a*/ 	.short	0x0018


	//----- nvinfo : EIATTR_SW_WAR
	.align		4
.L_23:
        /*007c*/ 	.byte	0x04, 0x36
        /*007e*/ 	.short	(.L_25 - .L_24)
.L_24:
        /*0080*/ 	.word	0x00000008
.L_25:


//--------------------- .nv.callgraph             --------------------------
	.section	.nv.callgraph,"",@"SHT_CUDA_CALLGRAPH"
	.align	4
	.sectionentsize	8
	.align		4
        /*0000*/ 	.word	0x00000000
	.align		4
        /*0004*/ 	.word	0xffffffff
	.align		4
        /*0008*/ 	.word	0x00000000
	.align		4
        /*000c*/ 	.word	0xfffffffe
	.align		4
        /*0010*/ 	.word	0x00000000
	.align		4
        /*0014*/ 	.word	0xfffffffd
	.align		4
        /*0018*/ 	.word	0x00000000
	.align		4
        /*001c*/ 	.word	0xfffffffc


//--------------------- .text.triton_poi_fused_4  --------------------------
	.section	.text.triton_poi_fused_4,"ax",@progbits
	.sectionflags	@"SHF_BARRIERS=1"
	.align	128
        .global         triton_poi_fused_4
        .type           triton_poi_fused_4,@function
        .size           triton_poi_fused_4,(.L_x_1 - triton_poi_fused_4)
        .other          triton_poi_fused_4,@"STO_CUDA_ENTRY STV_DEFAULT"
triton_poi_fused_4:
.text.triton_poi_fused_4:
[----:B------:R-:W0:Y:S02]  /*0000*/  LDC R1, c[0x0][0x28] ;  /* 0x00000a00ff017b82 */ /* 0x000e240000000800 */
[----:B------:R-:W1:Y:S01]  /*0010*/  S2R R2, SR_TID.X ;  /* 0x0000000000027919 */ /* 0x000e620000002100 */
[----:B------:R-:W2:Y:S01]  /*0020*/  LDC.64 R14, c[0x0][0x210] ;  /* 0x00008400ff0e7b82 */ /* 0x000ea20000000a00 */
[----:B------:R-:W-:Y:S01]  /*0030*/  CS2R R6, SRZ ;  /* 0x0000000000067805 */ /* 0x000fe2000001ff00 */
[----:B------:R-:W3:Y:S01]  /*0040*/  S2R R3, SR_CTAID.Y ;  /* 0x0000000000037919 */ /* 0x000ee20000002600 */
[----:B------:R-:W4:Y:S01]  /*0050*/  S2R R5, SR_CTAID.X ;  /* 0x0000000000057919 */ /* 0x000f220000002500 */
[----:B------:R-:W-:Y:S01]  /*0060*/  CS2R R10, SRZ ;  /* 0x00000000000a7805 */ /* 0x000fe2000001ff00 */
[----:B------:R-:W-:Y:S01]  /*0070*/  ULDC.64 UR6, c[0x0][0x208] ;  /* 0x0000820000067ab9 */ /* 0x000fe20000000a00 */
[----:B-1----:R-:W-:-:S04]  /*0080*/  LOP3.LUT R16, R2, 0x7f, RZ, 0xc0, !PT ;  /* 0x0000007f02107812 */ /* 0x002fc800078ec0ff */
[----:B---3--:R-:W-:Y:S01]  /*0090*/  PRMT R4, R16, 0x6540, R3 ;  /* 0x0000654010047816 */ /* 0x008fe20000000003 */
[----:B----4-:R-:W-:-:S04]  /*00a0*/  IMAD.SHL.U32 R0, R5, 0x4, RZ ;  /* 0x0000000405007824 */ /* 0x010fc800078e00ff */
[----:B------:R-:W-:Y:S01]  /*00b0*/  IMAD.IADD R4, R4, 0x1, R5 ;  /* 0x0000000104047824 */ /* 0x000fe200078e0205 */
[----:B------:R-:W-:-:S03]  /*00c0*/  ISETP.GE.AND P0, PT, R0, 0x4, PT ;  /* 0x000000040000780c */ /* 0x000fc60003f06270 */
[----:B------:R-:W-:Y:S01]  /*00d0*/  IMAD.SHL.U32 R13, R4, 0x4, RZ ;  /* 0x00000004040d7824 */ /* 0x000fe200078e00ff */
[----:B------:R-:W-:-:S03]  /*00e0*/  CS2R R4, SRZ ;  /* 0x0000000000047805 */ /* 0x000fc6000001ff00 */
[C---:B------:R-:W-:Y:S02]  /*00f0*/  VIADD R9, R13.reuse, 0x200 ;  /* 0x000002000d097836 */ /* 0x040fe40000000000 */
[----:B--2---:R-:W-:-:S04]  /*0100*/  IMAD.WIDE R12, R13, 0x4, R14 ;  /* 0x000000040d0c7825 */ /* 0x004fc800078e020e */
[----:B------:R-:W-:Y:S01]  /*0110*/  IMAD.WIDE R14, R9, 0x4, R14 ;  /* 0x00000004090e7825 */ /* 0x000fe200078e020e */
[----:B------:R-:W-:Y:S01]  /*0120*/  CS2R R8, SRZ ;  /* 0x0000000000087805 */ /* 0x000fe2000001ff00 */
[----:B------:R1:W2:Y:S05]  /*0130*/  @!P0 LDG.E.EL.128 R4, desc[UR6][R12.64] ;  /* 0x000000060c048981 */ /* 0x0002aa000c2e1d00 */
[----:B------:R-:W3:Y:S01]  /*0140*/  @!P0 LDG.E.EL.128 R8, desc[UR6][R14.64] ;  /* 0x000000060e088981 */ /* 0x000ee2000c2e1d00 */
[----:B------:R-:W4:Y:S01]  /*0150*/  S2UR UR5, SR_CgaCtaId ;  /* 0x00000000000579c3 */ /* 0x000f220000008800 */
[----:B------:R-:W-:Y:S01]  /*0160*/  UMOV UR4, 0x400 ;  /* 0x0000040000047882 */ /* 0x000fe20000000000 */
[----:B------:R-:W-:Y:S01]  /*0170*/  SHF.R.U32.HI R19, RZ, 0x2, R2 ;  /* 0x00000002ff137819 */ /* 0x000fe20000011602 */
[----:B------:R-:W-:-:S03]  /*0180*/  IMAD.SHL.U32 R17, R2, 0x4, RZ ;  /* 0x0000000402117824 */ /* 0x000fc600078e00ff */
[----:B------:R-:W-:Y:S01]  /*0190*/  LOP3.LUT R19, R19, 0x10, RZ, 0xc0, !PT ;  /* 0x0000001013137812 */ /* 0x000fe200078ec0ff */
[----:B----4-:R-:W-:-:S06]  /*01a0*/  UPRMT UR4, UR5, 0x654, UR4 ;  /* 0x0000065405047896 */ /* 0x010fcc0008000004 */
[----:B------:R-:W-:Y:S01]  /*01b0*/  LEA R18, R16, UR4, 0x2 ;  /* 0x0000000410127c11 */ /* 0x000fe2000f8e10ff */
[----:B------:R-:W-:Y:S01]  /*01c0*/  VIADD R19, R19, UR4 ;  /* 0x0000000413137c36 */ /* 0x000fe20008000000 */
[----:B------:R-:W-:-:S05]  /*01d0*/  LOP3.LUT R16, R17, 0x1fc, RZ, 0xc0, !PT ;  /* 0x000001fc11107812 */ /* 0x000fca00078ec0ff */
[----:B-1----:R-:W-:Y:S01]  /*01e0*/  IMAD R12, R16, 0x4, R19 ;  /* 0x00000004100c7824 */ /* 0x002fe200078e0213 */
[----:B--2---:R1:W-:Y:S04]  /*01f0*/  STS [R18], R4 ;  /* 0x0000000412007388 */ /* 0x0043e80000000800 */
[----:B------:R2:W-:Y:S04]  /*0200*/  STS [R18+0x410], R5 ;  /* 0x0004100512007388 */ /* 0x0005e80000000800 */
[----:B------:R4:W-:Y:S01]  /*0210*/  STS [R18+0x820], R6 ;  /* 0x0008200612007388 */ /* 0x0009e20000000800 */
[----:B-1----:R-:W-:-:S03]  /*0220*/  LOP3.LUT R4, R17, 0xfc, RZ, 0xc0, !PT ;  /* 0x000000fc11047812 */ /* 0x002fc600078ec0ff */
[----:B------:R1:W-:Y:S01]  /*0230*/  STS [R18+0xc30], R7 ;  /* 0x000c300712007388 */ /* 0x0003e20000000800 */
[----:B--2---:R-:W-:-:S03]  /*0240*/  SHF.R.S32.HI R5, RZ, 0x17, R3 ;  /* 0x00000017ff057819 */ /* 0x004fc60000011403 */
[----:B---3--:R2:W-:Y:S01]  /*0250*/  STS [R18+0x200], R8 ;  /* 0x0002000812007388 */ /* 0x0085e20000000800 */
[----:B------:R-:W-:Y:S02]  /*0260*/  PRMT R3, R4, 0x6540, R3 ;  /* 0x0000654004037816 */ /* 0x000fe40000000003 */
[----:B----4-:R-:W-:Y:S01]  /*0270*/  SGXT R6, R5, 0x1 ;  /* 0x000000010506781a */ /* 0x010fe20000000200 */
[----:B------:R-:W-:Y:S01]  /*0280*/  STS [R18+0x610], R9 ;  /* 0x0006100912007388 */ /* 0x000fe20000000800 */
[----:B------:R-:W3:Y:S01]  /*0290*/  LDC.64 R4, c[0x0][0x218] ;  /* 0x00008600ff047b82 */ /* 0x000ee20000000a00 */
[----:B-1----:R-:W-:Y:S02]  /*02a0*/  SHF.R.U32.HI R7, RZ, 0x6, R2 ;  /* 0x00000006ff077819 */ /* 0x002fe40000011602 */
[----:B------:R-:W-:Y:S01]  /*02b0*/  STS [R18+0xa20], R10 ;  /* 0x000a200a12007388 */ /* 0x000fe20000000800 */
[----:B------:R-:W-:Y:S02]  /*02c0*/  LEA.HI R6, R6, R3, RZ, 0x5 ;  /* 0x0000000306067211 */ /* 0x000fe400078f28ff */
[----:B------:R-:W-:Y:S01]  /*02d0*/  SGXT.U32 R7, R7, 0x1 ;  /* 0x000000010707781a */ /* 0x000fe20000000000 */
[----:B------:R-:W-:Y:S01]  /*02e0*/  STS [R18+0xe30], R11 ;  /* 0x000e300b12007388 */ /* 0x000fe20000000800 */
[----:B--2---:R-:W-:Y:S01]  /*02f0*/  LOP3.LUT R8, R16, 0x200, RZ, 0xfc, !PT ;  /* 0x0000020010087812 */ /* 0x004fe200078efcff */
[----:B------:R-:W-:Y:S01]  /*0300*/  IMAD.SHL.U32 R2, R6, 0x4, RZ ;  /* 0x0000000406027824 */ /* 0x000fe200078e00ff */
[----:B------:R-:W-:Y:S01]  /*0310*/  LOP3.LUT R7, R0, R7, RZ, 0xfc, !PT ;  /* 0x0000000700077212 */ /* 0x000fe200078efcff */
[----:B------:R-:W-:Y:S01]  /*0320*/  BAR.SYNC.DEFER_BLOCKING 0x0 ;  /* 0x0000000000007b1d */ /* 0x000fe20000010000 */
[----:B------:R-:W-:-:S02]  /*0330*/  LOP3.LUT R6, R6, 0xffffffe0, RZ, 0xc0, !PT ;  /* 0xffffffe006067812 */ /* 0x000fc400078ec0ff */
[----:B------:R-:W-:Y:S02]  /*0340*/  LOP3.LUT R2, R2, 0xffffff80, RZ, 0xc0, !PT ;  /* 0xffffff8002027812 */ /* 0x000fe400078ec0ff */
[C---:B------:R-:W-:Y:S02]  /*0350*/  LOP3.LUT R0, R7.reuse, 0x2, RZ, 0xfc, !PT ;  /* 0x0000000207007812 */ /* 0x040fe400078efcff */
[----:B------:R-:W-:Y:S02]  /*0360*/  IADD3 R6, R2, R3, -R6 ;  /* 0x0000000302067210 */ /* 0x000fe40007ffe806 */
[C---:B------:R-:W-:Y:S02]  /*0370*/  ISETP.GE.AND P1, PT, R7.reuse, 0x4, PT ;  /* 0x000000040700780c */ /* 0x040fe40003f26270 */
[----:B------:R-:W-:Y:S01]  /*0380*/  ISETP.GE.AND P0, PT, R0, 0x4, PT ;  /* 0x000000040000780c */ /* 0x000fe20003f06270 */
[----:B------:R-:W-:Y:S01]  /*0390*/  IMAD R3, R7, 0x20, R6 ;  /* 0x0000002007037824 */ /* 0x000fe200078e0206 */
[----:B------:R-:W-:-:S03]  /*03a0*/  SHF.R.U32.HI R8, RZ, 0x4, R8 ;  /* 0x00000004ff087819 */ /* 0x000fc60000011608 */
[----:B---3--:R-:W-:Y:S01]  /*03b0*/  IMAD.WIDE R2, R3, 0x4, R4 ;  /* 0x0000000403027825 */ /* 0x008fe200078e0204 */
[----:B------:R-:W-:-:S05]  /*03c0*/  LOP3.LUT R8, R8, 0x30, RZ, 0xc0, !PT ;  /* 0x0000003008087812 */ /* 0x000fca00078ec0ff */
[----:B------:R-:W-:Y:S01]  /*03d0*/  VIADD R7, R8, UR4 ;  /* 0x0000000408077c36 */ /* 0x000fe20008000000 */
[----:B------:R-:W1:Y:S03]  /*03e0*/  LDS.128 R12, [R12] ;  /* 0x000000000c0c7984 */ /* 0x000e660000000c00 */
[----:B------:R-:W-:Y:S01]  /*03f0*/  IMAD R7, R16, 0x4, R7 ;  /* 0x0000000410077824 */ /* 0x000fe200078e0207 */
[----:B-1----:R1:W-:Y:S01]  /*0400*/  @!P1 STG.E.128 desc[UR6][R2.64], R12 ;  /* 0x0000000c02009986 */ /* 0x0023e2000c101d06 */
[----:B------:R-:W-:Y:S05]  /*0410*/  @P0 EXIT ;  /* 0x000000000000094d */ /* 0x000fea0003800000 */
[----:B------:R-:W0:Y:S01]  /*0420*/  LDS.128 R8, [R7+0x800] ;  /* 0x0008000007087984 */ /* 0x000e220000000c00 */
[----:B-1----:R-:W-:-:S04]  /*0430*/  IMAD R3, R0, 0x20, R6 ;  /* 0x0000002000037824 */ /* 0x002fc800078e0206 */
[----:B------:R-:W-:-:S05]  /*0440*/  IMAD.WIDE R4, R3, 0x4, R4 ;  /* 0x0000000403047825 */ /* 0x000fca00078e0204 */
[----:B0-----:R-:W-:Y:S01]  /*0450*/  STG.E.128 desc[UR6][R4.64], R8 ;  /* 0x0000000804007986 */ /* 0x001fe2000c101d06 */
[----:B------:R-:W-:Y:S05]  /*0460*/  EXIT ;  /* 0x000000000000794d */ /* 0x000fea0003800000 */
.L_x_0:
[----:B------:R-:W-:-:S00]  /*0470*/  BRA `(.L_x_0) ;  /* 0xfffffffc00fc7947 */ /* 0x000fc0000383ffff */
[----:B------:R-:W-:-:S00]  /*0480*/  NOP ;  /* 0x0000000000007918 */ /* 0x000fc00000000000 */
[----:B------:R-:W-:-:S00]  /*0490*/  NOP ;  /* 0x0000000000007918 */ /* 0x000fc00000000000 */
[----:B------:R-:W-:-:S00]  /*04a0*/  NOP ;  /* 0x0000000000007918 */ /* 0x000fc00000000000 */
[----:B------:R-:W-:-:S00]  /*04b0*/  NOP ;  /* 0x0000000000007918 */ /* 0x000fc00000000000 */
[----:B------:R-:W-:-:S00]  /*04c0*/  NOP ;  /* 0x0000000000007918 */ /* 0x000fc00000000000 */
[----:B------:R-:W-:-:S00]  /*04d0*/  NOP ;  /* 0x0000000000007918 */ /* 0x000fc00000000000 */
[----:B------:R-:W-:-:S00]  /*04e0*/  NOP ;  /* 0x0000000000007918 */ /* 0x000fc00000000000 */
[----:B------:R-:W-:-:S00]  /*04f0*/  NOP ;  /* 0x0000000000007918 */ /* 0x000fc00000000000 */
.L_x_1:


//--------------------- .nv.shared.triton_poi_fused_4 --------------------------
	.section	.nv.shared.triton_poi_fused_4,"aw",@nobits
	.sectionflags	@""
	.align	16
	.zero		1024


//--------------------- .nv.constant0.triton_poi_fused_4 --------------------------
	.section	.nv.constant0.triton_poi_fused_4,"a",@progbits
	.sectionflags	@""
	.align	4
.nv.constant0.triton_poi_fused_4:
	.zero		552
